//
// Generated by NVIDIA NVVM Compiler
//
// Compiler Build ID: CL-36424714
// Cuda compilation tools, release 13.0, V13.0.88
// Based on NVVM 20.0.0
//

.version 9.0
.target sm_100
.address_size 64

	// .globl	_Z12filtroKernelPh

.visible .entry _Z12filtroKernelPh(
	.param .u64 .ptr .align 1 _Z12filtroKernelPh_param_0
)
{
	.reg .pred 	%p<2>;
	.reg .b16 	%rs<19>;
	.reg .b32 	%r<153>;
	.reg .b64 	%rd<11>;

	ld.param.u64 	%rd4, [_Z12filtroKernelPh_param_0];
	cvta.to.global.u64 	%rd5, %rd4;
	mov.u32 	%r4, %ctaid.x;
	mov.u32 	%r152, %tid.x;
	mul.wide.u32 	%rd6, %r4, 4096;
	cvt.u64.u32 	%rd7, %r152;
	or.b64  	%rd8, %rd6, %rd7;
	add.s64 	%rd9, %rd8, %rd5;
	add.s64 	%rd10, %rd9, 16777216;
$L__BB0_1:
	ld.global.u8 	%r5, [%rd10+-16785410];
	ld.global.u8 	%r6, [%rd10+-8194];
	ld.global.u8 	%r7, [%rd10+16769022];
	ld.global.u8 	%r8, [%rd10+-16781314];
	add.s32 	%r9, %r5, %r8;
	ld.global.u8 	%r10, [%rd10+-4098];
	add.s32 	%r11, %r6, %r10;
	ld.global.u8 	%r12, [%rd10+16773118];
	add.s32 	%r13, %r7, %r12;
	ld.global.u8 	%r14, [%rd10+-16777218];
	add.s32 	%r15, %r9, %r14;
	ld.global.u8 	%r16, [%rd10+-2];
	add.s32 	%r17, %r11, %r16;
	ld.global.u8 	%r18, [%rd10+16777214];
	add.s32 	%r19, %r13, %r18;
	ld.global.u8 	%r20, [%rd10+-16773122];
	add.s32 	%r21, %r15, %r20;
	ld.global.u8 	%r22, [%rd10+4094];
	add.s32 	%r23, %r17, %r22;
	ld.global.u8 	%r24, [%rd10+16781310];
	add.s32 	%r25, %r19, %r24;
	ld.global.u8 	%r26, [%rd10+-16769026];
	add.s32 	%r27, %r21, %r26;
	ld.global.u8 	%r28, [%rd10+8190];
	add.s32 	%r29, %r23, %r28;
	ld.global.u8 	%r30, [%rd10+16785406];
	add.s32 	%r31, %r25, %r30;
	ld.global.u8 	%r32, [%rd10+-16785409];
	add.s32 	%r33, %r27, %r32;
	ld.global.u8 	%r34, [%rd10+-8193];
	add.s32 	%r35, %r29, %r34;
	ld.global.u8 	%r36, [%rd10+16769023];
	add.s32 	%r37, %r31, %r36;
	ld.global.u8 	%r38, [%rd10+-16781313];
	add.s32 	%r39, %r33, %r38;
	ld.global.u8 	%r40, [%rd10+-4097];
	add.s32 	%r41, %r35, %r40;
	ld.global.u8 	%r42, [%rd10+16773119];
	add.s32 	%r43, %r37, %r42;
	ld.global.u8 	%r44, [%rd10+-16777217];
	add.s32 	%r45, %r39, %r44;
	ld.global.u8 	%r46, [%rd10+-1];
	add.s32 	%r47, %r41, %r46;
	ld.global.u8 	%r48, [%rd10+16777215];
	add.s32 	%r49, %r43, %r48;
	ld.global.u8 	%r50, [%rd10+-16773121];
	add.s32 	%r51, %r45, %r50;
	ld.global.u8 	%r52, [%rd10+4095];
	add.s32 	%r53, %r47, %r52;
	ld.global.u8 	%r54, [%rd10+16781311];
	add.s32 	%r55, %r49, %r54;
	ld.global.u8 	%r56, [%rd10+-16769025];
	add.s32 	%r57, %r51, %r56;
	ld.global.u8 	%r58, [%rd10+8191];
	add.s32 	%r59, %r53, %r58;
	ld.global.u8 	%r60, [%rd10+16785407];
	add.s32 	%r61, %r55, %r60;
	ld.global.u8 	%r62, [%rd10+-16785408];
	add.s32 	%r63, %r57, %r62;
	ld.global.u8 	%r64, [%rd10+-8192];
	add.s32 	%r65, %r59, %r64;
	ld.global.u8 	%r66, [%rd10+16769024];
	add.s32 	%r67, %r61, %r66;
	ld.global.u8 	%r68, [%rd10+-16781312];
	add.s32 	%r69, %r63, %r68;
	ld.global.u8 	%r70, [%rd10+-4096];
	add.s32 	%r71, %r65, %r70;
	ld.global.u8 	%r72, [%rd10+16773120];
	add.s32 	%r73, %r67, %r72;
	ld.global.u8 	%r74, [%rd10+-16777216];
	add.s32 	%r75, %r69, %r74;
	ld.global.u8 	%r76, [%rd10];
	add.s32 	%r77, %r71, %r76;
	ld.global.u8 	%r78, [%rd10+16777216];
	add.s32 	%r79, %r73, %r78;
	ld.global.u8 	%r80, [%rd10+-16773120];
	add.s32 	%r81, %r75, %r80;
	ld.global.u8 	%r82, [%rd10+4096];
	add.s32 	%r83, %r77, %r82;
	ld.global.u8 	%r84, [%rd10+16781312];
	add.s32 	%r85, %r79, %r84;
	ld.global.u8 	%r86, [%rd10+-16769024];
	add.s32 	%r87, %r81, %r86;
	ld.global.u8 	%r88, [%rd10+8192];
	add.s32 	%r89, %r83, %r88;
	ld.global.u8 	%r90, [%rd10+16785408];
	add.s32 	%r91, %r85, %r90;
	ld.global.u8 	%r92, [%rd10+-16785407];
	add.s32 	%r93, %r87, %r92;
	ld.global.u8 	%r94, [%rd10+-8191];
	add.s32 	%r95, %r89, %r94;
	ld.global.u8 	%r96, [%rd10+16769025];
	add.s32 	%r97, %r91, %r96;
	ld.global.u8 	%r98, [%rd10+-16781311];
	add.s32 	%r99, %r93, %r98;
	ld.global.u8 	%r100, [%rd10+-4095];
	add.s32 	%r101, %r95, %r100;
	ld.global.u8 	%r102, [%rd10+16773121];
	add.s32 	%r103, %r97, %r102;
	ld.global.u8 	%r104, [%rd10+-16777215];
	add.s32 	%r105, %r99, %r104;
	ld.global.u8 	%r106, [%rd10+1];
	add.s32 	%r107, %r101, %r106;
	ld.global.u8 	%r108, [%rd10+16777217];
	add.s32 	%r109, %r103, %r108;
	ld.global.u8 	%r110, [%rd10+-16773119];
	add.s32 	%r111, %r105, %r110;
	ld.global.u8 	%r112, [%rd10+4097];
	add.s32 	%r113, %r107, %r112;
	ld.global.u8 	%r114, [%rd10+16781313];
	add.s32 	%r115, %r109, %r114;
	ld.global.u8 	%r116, [%rd10+-16769023];
	add.s32 	%r117, %r111, %r116;
	ld.global.u8 	%r118, [%rd10+8193];
	add.s32 	%r119, %r113, %r118;
	ld.global.u8 	%r120, [%rd10+16785409];
	add.s32 	%r121, %r115, %r120;
	ld.global.u8 	%r122, [%rd10+-16785406];
	add.s32 	%r123, %r117, %r122;
	ld.global.u8 	%r124, [%rd10+-8190];
	add.s32 	%r125, %r119, %r124;
	ld.global.u8 	%r126, [%rd10+16769026];
	add.s32 	%r127, %r121, %r126;
	ld.global.u8 	%r128, [%rd10+-16781310];
	add.s32 	%r129, %r123, %r128;
	ld.global.u8 	%r130, [%rd10+-4094];
	add.s32 	%r131, %r125, %r130;
	ld.global.u8 	%r132, [%rd10+16773122];
	add.s32 	%r133, %r127, %r132;
	ld.global.u8 	%r134, [%rd10+-16777214];
	add.s32 	%r135, %r129, %r134;
	ld.global.u8 	%r136, [%rd10+2];
	add.s32 	%r137, %r131, %r136;
	ld.global.u8 	%r138, [%rd10+16777218];
	add.s32 	%r139, %r133, %r138;
	ld.global.u8 	%r140, [%rd10+-16773118];
	add.s32 	%r141, %r135, %r140;
	ld.global.u8 	%r142, [%rd10+4098];
	add.s32 	%r143, %r137, %r142;
	ld.global.u8 	%r144, [%rd10+16781314];
	add.s32 	%r145, %r139, %r144;
	ld.global.u8 	%r146, [%rd10+-16769022];
	add.s32 	%r147, %r141, %r146;
	ld.global.u8 	%r148, [%rd10+8194];
	add.s32 	%r149, %r143, %r148;
	ld.global.u8 	%r150, [%rd10+16785410];
	add.s32 	%r151, %r145, %r150;
	cvt.u16.u32 	%rs1, %r147;
	mul.hi.u16 	%rs2, %rs1, 18351;
	sub.s16 	%rs3, %rs1, %rs2;
	shr.u16 	%rs4, %rs3, 1;
	add.s16 	%rs5, %rs4, %rs2;
	shr.u16 	%rs6, %rs5, 4;
	st.global.u8 	[%rd10+-16777216], %rs6;
	cvt.u16.u32 	%rs7, %r149;
	mul.hi.u16 	%rs8, %rs7, 18351;
	sub.s16 	%rs9, %rs7, %rs8;
	shr.u16 	%rs10, %rs9, 1;
	add.s16 	%rs11, %rs10, %rs8;
	shr.u16 	%rs12, %rs11, 4;
	st.global.u8 	[%rd10], %rs12;
	cvt.u16.u32 	%rs13, %r151;
	mul.hi.u16 	%rs14, %rs13, 18351;
	sub.s16 	%rs15, %rs13, %rs14;
	shr.u16 	%rs16, %rs15, 1;
	add.s16 	%rs17, %rs16, %rs14;
	shr.u16 	%rs18, %rs17, 4;
	st.global.u8 	[%rd10+16777216], %rs18;
	add.s32 	%r3, %r152, 1024;
	add.s64 	%rd10, %rd10, 1024;
	setp.lt.u32 	%p1, %r152, 3072;
	mov.u32 	%r152, %r3;
	@%p1 bra 	$L__BB0_1;
	ret;

}
	// .globl	_Z11bordeKernelPhPi
.visible .entry _Z11bordeKernelPhPi(
	.param .u64 .ptr .align 1 _Z11bordeKernelPhPi_param_0,
	.param .u64 .ptr .align 1 _Z11bordeKernelPhPi_param_1
)
{
	.reg .pred 	%p<5>;
	.reg .b16 	%rs<169>;
	.reg .b32 	%r<64>;
	.reg .b64 	%rd<9>;

	ld.param.u64 	%rd3, [_Z11bordeKernelPhPi_param_0];
	ld.param.u64 	%rd4, [_Z11bordeKernelPhPi_param_1];
	mov.u32 	%r1, %ctaid.x;
	setp.eq.s32 	%p1, %r1, 0;
	@%p1 bra 	$L__BB1_6;
	setp.eq.s32 	%p2, %r1, 4095;
	@%p2 bra 	$L__BB1_6;
	mov.u32 	%r63, %tid.x;
	shl.b32 	%r8, %r1, 12;
	or.b32  	%r62, %r63, %r8;
	cvta.to.global.u64 	%rd1, %rd4;
	cvta.to.global.u64 	%rd2, %rd3;
$L__BB1_3:
	setp.eq.s32 	%p3, %r63, 0;
	@%p3 bra 	$L__BB1_5;
	cvt.u64.u32 	%rd5, %r62;
	add.s64 	%rd6, %rd2, %rd5;
	mul.wide.u32 	%rd7, %r62, 4;
	add.s64 	%rd8, %rd1, %rd7;
	ld.global.u8 	%rs1, [%rd6];
	ld.global.u8 	%rs3, [%rd6+-4097];
	min.u16 	%rs5, %rs1, %rs3;
	max.u16 	%rs6, %rs1, %rs3;
	sub.s16 	%rs7, %rs6, %rs5;
	cvt.u32.u16 	%r9, %rs7;
	ld.global.u32 	%r10, [%rd8];
	add.s32 	%r11, %r9, %r10;
	st.global.u32 	[%rd8], %r11;
	ld.global.u8 	%rs8, [%rd6+16777216];
	ld.global.u8 	%rs10, [%rd6+16773119];
	min.u16 	%rs12, %rs8, %rs10;
	max.u16 	%rs13, %rs8, %rs10;
	sub.s16 	%rs14, %rs13, %rs12;
	cvt.u32.u16 	%r12, %rs14;
	add.s32 	%r13, %r12, %r11;
	st.global.u32 	[%rd8], %r13;
	ld.global.u8 	%rs15, [%rd6+33554432];
	ld.global.u8 	%rs17, [%rd6+33550335];
	min.u16 	%rs19, %rs15, %rs17;
	max.u16 	%rs20, %rs15, %rs17;
	sub.s16 	%rs21, %rs20, %rs19;
	cvt.u32.u16 	%r14, %rs21;
	add.s32 	%r15, %r14, %r13;
	st.global.u32 	[%rd8], %r15;
	ld.global.u8 	%rs22, [%rd6];
	ld.global.u8 	%rs24, [%rd6+-1];
	min.u16 	%rs26, %rs22, %rs24;
	max.u16 	%rs27, %rs22, %rs24;
	sub.s16 	%rs28, %rs27, %rs26;
	cvt.u32.u16 	%r16, %rs28;
	add.s32 	%r17, %r16, %r15;
	st.global.u32 	[%rd8], %r17;
	ld.global.u8 	%rs29, [%rd6+16777216];
	ld.global.u8 	%rs31, [%rd6+16777215];
	min.u16 	%rs33, %rs29, %rs31;
	max.u16 	%rs34, %rs29, %rs31;
	sub.s16 	%rs35, %rs34, %rs33;
	cvt.u32.u16 	%r18, %rs35;
	add.s32 	%r19, %r18, %r17;
	st.global.u32 	[%rd8], %r19;
	ld.global.u8 	%rs36, [%rd6+33554432];
	ld.global.u8 	%rs38, [%rd6+33554431];
	min.u16 	%rs40, %rs36, %rs38;
	max.u16 	%rs41, %rs36, %rs38;
	sub.s16 	%rs42, %rs41, %rs40;
	cvt.u32.u16 	%r20, %rs42;
	add.s32 	%r21, %r20, %r19;
	st.global.u32 	[%rd8], %r21;
	ld.global.u8 	%rs43, [%rd6];
	ld.global.u8 	%rs45, [%rd6+4095];
	min.u16 	%rs47, %rs43, %rs45;
	max.u16 	%rs48, %rs43, %rs45;
	sub.s16 	%rs49, %rs48, %rs47;
	cvt.u32.u16 	%r22, %rs49;
	add.s32 	%r23, %r22, %r21;
	st.global.u32 	[%rd8], %r23;
	ld.global.u8 	%rs50, [%rd6+16777216];
	ld.global.u8 	%rs52, [%rd6+16781311];
	min.u16 	%rs54, %rs50, %rs52;
	max.u16 	%rs55, %rs50, %rs52;
	sub.s16 	%rs56, %rs55, %rs54;
	cvt.u32.u16 	%r24, %rs56;
	add.s32 	%r25, %r24, %r23;
	st.global.u32 	[%rd8], %r25;
	ld.global.u8 	%rs57, [%rd6+33554432];
	ld.global.u8 	%rs59, [%rd6+33558527];
	min.u16 	%rs61, %rs57, %rs59;
	max.u16 	%rs62, %rs57, %rs59;
	sub.s16 	%rs63, %rs62, %rs61;
	cvt.u32.u16 	%r26, %rs63;
	add.s32 	%r27, %r26, %r25;
	st.global.u32 	[%rd8], %r27;
	ld.global.u8 	%rs64, [%rd6];
	ld.global.u8 	%rs66, [%rd6+-4096];
	min.u16 	%rs68, %rs64, %rs66;
	max.u16 	%rs69, %rs64, %rs66;
	sub.s16 	%rs70, %rs69, %rs68;
	cvt.u32.u16 	%r28, %rs70;
	add.s32 	%r29, %r28, %r27;
	st.global.u32 	[%rd8], %r29;
	ld.global.u8 	%rs71, [%rd6+16777216];
	ld.global.u8 	%rs73, [%rd6+16773120];
	min.u16 	%rs75, %rs71, %rs73;
	max.u16 	%rs76, %rs71, %rs73;
	sub.s16 	%rs77, %rs76, %rs75;
	cvt.u32.u16 	%r30, %rs77;
	add.s32 	%r31, %r30, %r29;
	st.global.u32 	[%rd8], %r31;
	ld.global.u8 	%rs78, [%rd6+33554432];
	ld.global.u8 	%rs80, [%rd6+33550336];
	min.u16 	%rs82, %rs78, %rs80;
	max.u16 	%rs83, %rs78, %rs80;
	sub.s16 	%rs84, %rs83, %rs82;
	cvt.u32.u16 	%r32, %rs84;
	add.s32 	%r33, %r32, %r31;
	st.global.u32 	[%rd8], %r33;
	ld.global.u8 	%rs85, [%rd6];
	ld.global.u8 	%rs87, [%rd6+4096];
	min.u16 	%rs89, %rs85, %rs87;
	max.u16 	%rs90, %rs85, %rs87;
	sub.s16 	%rs91, %rs90, %rs89;
	cvt.u32.u16 	%r34, %rs91;
	add.s32 	%r35, %r34, %r33;
	st.global.u32 	[%rd8], %r35;
	ld.global.u8 	%rs92, [%rd6+16777216];
	ld.global.u8 	%rs94, [%rd6+16781312];
	min.u16 	%rs96, %rs92, %rs94;
	max.u16 	%rs97, %rs92, %rs94;
	sub.s16 	%rs98, %rs97, %rs96;
	cvt.u32.u16 	%r36, %rs98;
	add.s32 	%r37, %r36, %r35;
	st.global.u32 	[%rd8], %r37;
	ld.global.u8 	%rs99, [%rd6+33554432];
	ld.global.u8 	%rs101, [%rd6+33558528];
	min.u16 	%rs103, %rs99, %rs101;
	max.u16 	%rs104, %rs99, %rs101;
	sub.s16 	%rs105, %rs104, %rs103;
	cvt.u32.u16 	%r38, %rs105;
	add.s32 	%r39, %r38, %r37;
	st.global.u32 	[%rd8], %r39;
	ld.global.u8 	%rs106, [%rd6];
	ld.global.u8 	%rs108, [%rd6+-4095];
	min.u16 	%rs110, %rs106, %rs108;
	max.u16 	%rs111, %rs106, %rs108;
	sub.s16 	%rs112, %rs111, %rs110;
	cvt.u32.u16 	%r40, %rs112;
	add.s32 	%r41, %r40, %r39;
	st.global.u32 	[%rd8], %r41;
	ld.global.u8 	%rs113, [%rd6+16777216];
	ld.global.u8 	%rs115, [%rd6+16773121];
	min.u16 	%rs117, %rs113, %rs115;
	max.u16 	%rs118, %rs113, %rs115;
	sub.s16 	%rs119, %rs118, %rs117;
	cvt.u32.u16 	%r42, %rs119;
	add.s32 	%r43, %r42, %r41;
	st.global.u32 	[%rd8], %r43;
	ld.global.u8 	%rs120, [%rd6+33554432];
	ld.global.u8 	%rs122, [%rd6+33550337];
	min.u16 	%rs124, %rs120, %rs122;
	max.u16 	%rs125, %rs120, %rs122;
	sub.s16 	%rs126, %rs125, %rs124;
	cvt.u32.u16 	%r44, %rs126;
	add.s32 	%r45, %r44, %r43;
	st.global.u32 	[%rd8], %r45;
	ld.global.u8 	%rs127, [%rd6];
	ld.global.u8 	%rs129, [%rd6+1];
	min.u16 	%rs131, %rs127, %rs129;
	max.u16 	%rs132, %rs127, %rs129;
	sub.s16 	%rs133, %rs132, %rs131;
	cvt.u32.u16 	%r46, %rs133;
	add.s32 	%r47, %r46, %r45;
	st.global.u32 	[%rd8], %r47;
	ld.global.u8 	%rs134, [%rd6+16777216];
	ld.global.u8 	%rs136, [%rd6+16777217];
	min.u16 	%rs138, %rs134, %rs136;
	max.u16 	%rs139, %rs134, %rs136;
	sub.s16 	%rs140, %rs139, %rs138;
	cvt.u32.u16 	%r48, %rs140;
	add.s32 	%r49, %r48, %r47;
	st.global.u32 	[%rd8], %r49;
	ld.global.u8 	%rs141, [%rd6+33554432];
	ld.global.u8 	%rs143, [%rd6+33554433];
	min.u16 	%rs145, %rs141, %rs143;
	max.u16 	%rs146, %rs141, %rs143;
	sub.s16 	%rs147, %rs146, %rs145;
	cvt.u32.u16 	%r50, %rs147;
	add.s32 	%r51, %r50, %r49;
	st.global.u32 	[%rd8], %r51;
	ld.global.u8 	%rs148, [%rd6];
	ld.global.u8 	%rs150, [%rd6+4097];
	min.u16 	%rs152, %rs148, %rs150;
	max.u16 	%rs153, %rs148, %rs150;
	sub.s16 	%rs154, %rs153, %rs152;
	cvt.u32.u16 	%r52, %rs154;
	add.s32 	%r53, %r52, %r51;
	st.global.u32 	[%rd8], %r53;
	ld.global.u8 	%rs155, [%rd6+16777216];
	ld.global.u8 	%rs157, [%rd6+16781313];
	min.u16 	%rs159, %rs155, %rs157;
	max.u16 	%rs160, %rs155, %rs157;
	sub.s16 	%rs161, %rs160, %rs159;
	cvt.u32.u16 	%r54, %rs161;
	add.s32 	%r55, %r54, %r53;
	st.global.u32 	[%rd8], %r55;
	ld.global.u8 	%rs162, [%rd6+33554432];
	ld.global.u8 	%rs164, [%rd6+33558529];
	min.u16 	%rs166, %rs162, %rs164;
	max.u16 	%rs167, %rs162, %rs164;
	sub.s16 	%rs168, %rs167, %rs166;
	cvt.u32.u16 	%r56, %rs168;
	add.s32 	%r57, %r56, %r55;
	mul.hi.s32 	%r58, %r57, 954437177;
	shr.u32 	%r59, %r58, 31;
	shr.s32 	%r60, %r58, 1;
	add.s32 	%r61, %r60, %r59;
	st.global.u32 	[%rd8], %r61;
$L__BB1_5:
	add.s32 	%r6, %r63, 1024;
	add.s32 	%r62, %r62, 1024;
	setp.lt.u32 	%p4, %r63, 3071;
	mov.u32 	%r63, %r6;
	@%p4 bra 	$L__BB1_3;
$L__BB1_6:
	ret;

}
	// .globl	_Z9finKernelPhPi
.visible .entry _Z9finKernelPhPi(
	.param .u64 .ptr .align 1 _Z9finKernelPhPi_param_0,
	.param .u64 .ptr .align 1 _Z9finKernelPhPi_param_1
)
{
	.reg .pred 	%p<3>;
	.reg .b16 	%rs<2>;
	.reg .b32 	%r<7>;
	.reg .b64 	%rd<20>;

	ld.param.u64 	%rd7, [_Z9finKernelPhPi_param_0];
	ld.param.u64 	%rd8, [_Z9finKernelPhPi_param_1];
	cvta.to.global.u64 	%rd9, %rd7;
	cvta.to.global.u64 	%rd10, %rd8;
	mov.u32 	%r4, %ctaid.x;
	mov.u32 	%r6, %tid.x;
	mul.wide.u32 	%rd11, %r4, 16384;
	cvt.u64.u32 	%rd12, %r6;
	mul.wide.u32 	%rd13, %r6, 4;
	or.b64  	%rd14, %rd11, %rd13;
	add.s64 	%rd19, %rd10, %rd14;
	mul.wide.u32 	%rd15, %r4, 4096;
	or.b64  	%rd16, %rd15, %rd12;
	add.s64 	%rd17, %rd16, %rd9;
	add.s64 	%rd18, %rd17, 33554432;
$L__BB2_1:
	ld.global.u32 	%r5, [%rd19];
	setp.gt.s32 	%p1, %r5, 20;
	selp.s16 	%rs1, -1, 0, %p1;
	st.global.u8 	[%rd18], %rs1;
	st.global.u8 	[%rd18+-16777216], %rs1;
	st.global.u8 	[%rd18+-33554432], %rs1;
	add.s32 	%r3, %r6, 1024;
	add.s64 	%rd19, %rd19, 4096;
	add.s64 	%rd18, %rd18, 1024;
	setp.lt.u32 	%p2, %r6, 3072;
	mov.u32 	%r6, %r3;
	@%p2 bra 	$L__BB2_1;
	ret;

}


// ===== COMPILED SASS (sm_100) =====

	.target	sm_100

	.elftype	@"ET_EXEC"


//--------------------- .note.nv.tkinfo           --------------------------
	.section	.note.nv.tkinfo,"",@"SHT_NOTE"
	.sectionflags	@"SHF_NOTE_NV_TKINFO"
	.tkinfo
        /*0018*/ 	.word	0x00000002
        /*0030*/ 	.string	""
        /*0030*/ 	.string	"ptxas"
        /*0030*/ 	.string	"Cuda compilation tools, release 13.0, V13.0.88"
        /*0030*/ 	.string	"Build cuda_13.0.r13.0/compiler.36424714_0"
        /*0030*/ 	.string	"-arch sm_100 -m 64 "



//--------------------- .note.nv.cuinfo           --------------------------
	.section	.note.nv.cuinfo,"",@"SHT_NOTE"
	.sectionflags	@"SHF_NOTE_NV_CUINFO"
        /*0018*/ 	.short	0x0002
        /*001a*/ 	.short	0x0064
        /*001c*/ 	.short	0x0082
	.zero		2


//--------------------- .nv.info                  --------------------------
	.section	.nv.info,"",@"SHT_CUDA_INFO"
	.align	4


	//----- nvinfo : EIATTR_REGCOUNT
	.align		4
        /*0000*/ 	.byte	0x04, 0x2f
        /*0002*/ 	.short	(.L_1 - .L_0)
	.align		4
.L_0:
        /*0004*/ 	.word	index@(_Z12filtroKernelPh)
        /*0008*/ 	.word	0x0000001d


	//----- nvinfo : EIATTR_FRAME_SIZE
	.align		4
.L_1:
        /*000c*/ 	.byte	0x04, 0x11
        /*000e*/ 	.short	(.L_3 - .L_2)
	.align		4
.L_2:
        /*0010*/ 	.word	index@(_Z12filtroKernelPh)
        /*0014*/ 	.word	0x00000000


	//----- nvinfo : EIATTR_REGCOUNT
	.align		4
.L_3:
        /*0018*/ 	.byte	0x04, 0x2f
        /*001a*/ 	.short	(.L_5 - .L_4)
	.align		4
.L_4:
        /*001c*/ 	.word	index@(_Z11bordeKernelPhPi)
        /*0020*/ 	.word	0x00000014


	//----- nvinfo : EIATTR_FRAME_SIZE
	.align		4
.L_5:
        /*0024*/ 	.byte	0x04, 0x11
        /*0026*/ 	.short	(.L_7 - .L_6)
	.align		4
.L_6:
        /*0028*/ 	.word	index@(_Z11bordeKernelPhPi)
        /*002c*/ 	.word	0x00000000


	//----- nvinfo : EIATTR_REGCOUNT
	.align		4
.L_7:
        /*0030*/ 	.byte	0x04, 0x2f
        /*0032*/ 	.short	(.L_9 - .L_8)
	.align		4
.L_8:
        /*0034*/ 	.word	index@(_Z9finKernelPhPi)
        /*0038*/ 	.word	0x00000010


	//----- nvinfo : EIATTR_FRAME_SIZE
	.align		4
.L_9:
        /*003c*/ 	.byte	0x04, 0x11
        /*003e*/ 	.short	(.L_11 - .L_10)
	.align		4
.L_10:
        /*0040*/ 	.word	index@(_Z9finKernelPhPi)
        /*0044*/ 	.word	0x00000000


	//----- nvinfo : EIATTR_MIN_STACK_SIZE
	.align		4
.L_11:
        /*0048*/ 	.byte	0x04, 0x12
        /*004a*/ 	.short	(.L_13 - .L_12)
	.align		4
.L_12:
        /*004c*/ 	.word	index@(_Z9finKernelPhPi)
        /*0050*/ 	.word	0x00000000


	//----- nvinfo : EIATTR_MIN_STACK_SIZE
	.align		4
.L_13:
        /*0054*/ 	.byte	0x04, 0x12
        /*0056*/ 	.short	(.L_15 - .L_14)
	.align		4
.L_14:
        /*0058*/ 	.word	index@(_Z11bordeKernelPhPi)
        /*005c*/ 	.word	0x00000000


	//----- nvinfo : EIATTR_MIN_STACK_SIZE
	.align		4
.L_15:
        /*0060*/ 	.byte	0x04, 0x12
        /*0062*/ 	.short	(.L_17 - .L_16)
	.align		4
.L_16:
        /*0064*/ 	.word	index@(_Z12filtroKernelPh)
        /*0068*/ 	.word	0x00000000
.L_17:


//--------------------- .nv.compat                --------------------------
	.section	.nv.compat,"",@"SHT_CUDA_COMPAT_INFO"
	.align	4
        /*0000*/ 	.byte	0x02, 0x09, 0x00, 0x00, 0x02, 0x02, 0x01, 0x00, 0x02, 0x05, 0x05, 0x00, 0x03, 0x07, 0x01, 0x01
        /*0010*/ 	.byte	0x02, 0x03, 0x00, 0x00, 0x02, 0x06, 0x01, 0x00, 0x04, 0x0b, 0x08, 0x00, 0x09, 0x00, 0x00, 0x00
        /*0020*/ 	.byte	0x00, 0x00, 0x00, 0x00


//--------------------- .nv.info._Z9finKernelPhPi --------------------------
	.section	.nv.info._Z9finKernelPhPi,"",@"SHT_CUDA_INFO"
	.sectionflags	@""
	.align	4


	//----- nvinfo : EIATTR_CUDA_API_VERSION
	.align		4
        /*0000*/ 	.byte	0x04, 0x37
        /*0002*/ 	.short	(.L_19 - .L_18)
.L_18:
        /*0004*/ 	.word	0x00000082


	//----- nvinfo : EIATTR_KPARAM_INFO
	.align		4
.L_19:
        /*0008*/ 	.byte	0x04, 0x17
        /*000a*/ 	.short	(.L_21 - .L_20)
.L_20:
        /*000c*/ 	.word	0x00000000
        /*0010*/ 	.short	0x0001
        /*0012*/ 	.short	0x0008
        /*0014*/ 	.byte	0x00, 0xf5, 0x21, 0x00


	//----- nvinfo : EIATTR_KPARAM_INFO
	.align		4
.L_21:
        /*0018*/ 	.byte	0x04, 0x17
        /*001a*/ 	.short	(.L_23 - .L_22)
.L_22:
        /*001c*/ 	.word	0x00000000
        /*0020*/ 	.short	0x0000
        /*0022*/ 	.short	0x0000
        /*0024*/ 	.byte	0x00, 0xf5, 0x21, 0x00


	//----- nvinfo : EIATTR_SPARSE_MMA_MASK
	.align		4
.L_23:
        /*0028*/ 	.byte	0x03, 0x50
        /*002a*/ 	.short	0x0000


	//----- nvinfo : EIATTR_MAXREG_COUNT
	.align		4
        /*002c*/ 	.byte	0x03, 0x1b
        /*002e*/ 	.short	0x00ff


	//----- nvinfo : EIATTR_MERCURY_ISA_VERSION
	.align		4
        /*0030*/ 	.byte	0x03, 0x5f
        /*0032*/ 	.short	0x0101


	//----- nvinfo : EIATTR_VRC_CTA_INIT_COUNT
	.align		4
        /*0034*/ 	.byte	0x02, 0x4a
	.zero		1
	.zero		1


	//----- nvinfo : EIATTR_EXIT_INSTR_OFFSETS
	.align		4
        /*0038*/ 	.byte	0x04, 0x1c
        /*003a*/ 	.short	(.L_25 - .L_24)


	//   ....[0]....
.L_24:
        /*003c*/ 	.word	0x00000260


	//----- nvinfo : EIATTR_CRS_STACK_SIZE
	.align		4
.L_25:
        /*0040*/ 	.byte	0x04, 0x1e
        /*0042*/ 	.short	(.L_27 - .L_26)
.L_26:
        /*0044*/ 	.word	0x00000000


	//----- nvinfo : EIATTR_CBANK_PARAM_SIZE
	.align		4
.L_27:
        /*0048*/ 	.byte	0x03, 0x19
        /*004a*/ 	.short	0x0010


	//----- nvinfo : EIATTR_PARAM_CBANK
	.align		4
        /*004c*/ 	.byte	0x04, 0x0a
        /*004e*/ 	.short	(.L_29 - .L_28)
	.align		4
.L_28:
        /*0050*/ 	.word	index@(.nv.constant0._Z9finKernelPhPi)
        /*0054*/ 	.short	0x0380
        /*0056*/ 	.short	0x0010


	//----- nvinfo : EIATTR_SW_WAR
	.align		4
.L_29:
        /*0058*/ 	.byte	0x04, 0x36
        /*005a*/ 	.short	(.L_31 - .L_30)
.L_30:
        /*005c*/ 	.word	0x00000008
.L_31:


//--------------------- .nv.info._Z11bordeKernelPhPi --------------------------
	.section	.nv.info._Z11bordeKernelPhPi,"",@"SHT_CUDA_INFO"
	.sectionflags	@""
	.align	4


	//----- nvinfo : EIATTR_CUDA_API_VERSION
	.align		4
        /*0000*/ 	.byte	0x04, 0x37
        /*0002*/ 	.short	(.L_33 - .L_32)
.L_32:
        /*0004*/ 	.word	0x00000082


	//----- nvinfo : EIATTR_KPARAM_INFO
	.align		4
.L_33:
        /*0008*/ 	.byte	0x04, 0x17
        /*000a*/ 	.short	(.L_35 - .L_34)
.L_34:
        /*000c*/ 	.word	0x00000000
        /*0010*/ 	.short	0x0001
        /*0012*/ 	.short	0x0008
        /*0014*/ 	.byte	0x00, 0xf5, 0x21, 0x00


	//----- nvinfo : EIATTR_KPARAM_INFO
	.align		4
.L_35:
        /*0018*/ 	.byte	0x04, 0x17
        /*001a*/ 	.short	(.L_37 - .L_36)
.L_36:
        /*001c*/ 	.word	0x00000000
        /*0020*/ 	.short	0x0000
        /*0022*/ 	.short	0x0000
        /*0024*/ 	.byte	0x00, 0xf5, 0x21, 0x00


	//----- nvinfo : EIATTR_SPARSE_MMA_MASK
	.align		4
.L_37:
        /*0028*/ 	.byte	0x03, 0x50
        /*002a*/ 	.short	0x0000


	//----- nvinfo : EIATTR_MAXREG_COUNT
	.align		4
        /*002c*/ 	.byte	0x03, 0x1b
        /*002e*/ 	.short	0x00ff


	//----- nvinfo : EIATTR_MERCURY_ISA_VERSION
	.align		4
        /*0030*/ 	.byte	0x03, 0x5f
        /*0032*/ 	.short	0x0101


	//----- nvinfo : EIATTR_VRC_CTA_INIT_COUNT
	.align		4
        /*0034*/ 	.byte	0x02, 0x4a
	.zero		1
	.zero		1


	//----- nvinfo : EIATTR_EXIT_INSTR_OFFSETS
	.align		4
        /*0038*/ 	.byte	0x04, 0x1c
        /*003a*/ 	.short	(.L_39 - .L_38)


	//   ....[0]....
.L_38:
        /*003c*/ 	.word	0x00000030


	//   ....[1]....
        /*0040*/ 	.word	0x00000050


	//   ....[2]....
        /*0044*/ 	.word	0x000010f0


	//----- nvinfo : EIATTR_CRS_STACK_SIZE
	.align		4
.L_39:
        /*0048*/ 	.byte	0x04, 0x1e
        /*004a*/ 	.short	(.L_41 - .L_40)
.L_40:
        /*004c*/ 	.word	0x00000000


	//----- nvinfo : EIATTR_CBANK_PARAM_SIZE
	.align		4
.L_41:
        /*0050*/ 	.byte	0x03, 0x19
        /*0052*/ 	.short	0x0010


	//----- nvinfo : EIATTR_PARAM_CBANK
	.align		4
        /*0054*/ 	.byte	0x04, 0x0a
        /*0056*/ 	.short	(.L_43 - .L_42)
	.align		4
.L_42:
        /*0058*/ 	.word	index@(.nv.constant0._Z11bordeKernelPhPi)
        /*005c*/ 	.short	0x0380
        /*005e*/ 	.short	0x0010


	//----- nvinfo : EIATTR_SW_WAR
	.align		4
.L_43:
        /*0060*/ 	.byte	0x04, 0x36
        /*0062*/ 	.short	(.L_45 - .L_44)
.L_44:
        /*0064*/ 	.word	0x00000008
.L_45:


//--------------------- .nv.info._Z12filtroKernelPh --------------------------
	.section	.nv.info._Z12filtroKernelPh,"",@"SHT_CUDA_INFO"
	.sectionflags	@""
	.align	4


	//----- nvinfo : EIATTR_CUDA_API_VERSION
	.align		4
        /*0000*/ 	.byte	0x04, 0x37
        /*0002*/ 	.short	(.L_47 - .L_46)
.L_46:
        /*0004*/ 	.word	0x00000082


	//----- nvinfo : EIATTR_KPARAM_INFO
	.align		4
.L_47:
        /*0008*/ 	.byte	0x04, 0x17
        /*000a*/ 	.short	(.L_49 - .L_48)
.L_48:
        /*000c*/ 	.word	0x00000000
        /*0010*/ 	.short	0x0000
        /*0012*/ 	.short	0x0000
        /*0014*/ 	.byte	0x00, 0xf5, 0x21, 0x00


	//----- nvinfo : EIATTR_SPARSE_MMA_MASK
	.align		4
.L_49:
        /*0018*/ 	.byte	0x03, 0x50
        /*001a*/ 	.short	0x0000


	//----- nvinfo : EIATTR_MAXREG_COUNT
	.align		4
        /*001c*/ 	.byte	0x03, 0x1b
        /*001e*/ 	.short	0x00ff


	//----- nvinfo : EIATTR_MERCURY_ISA_VERSION
	.align		4
        /*0020*/ 	.byte	0x03, 0x5f
        /*0022*/ 	.short	0x0101


	//----- nvinfo : EIATTR_VRC_CTA_INIT_COUNT
	.align		4
        /*0024*/ 	.byte	0x02, 0x4a
	.zero		1
	.zero		1


	//----- nvinfo : EIATTR_EXIT_INSTR_OFFSETS
	.align		4
        /*0028*/ 	.byte	0x04, 0x1c
        /*002a*/ 	.short	(.L_51 - .L_50)


	//   ....[0]....
.L_50:
        /*002c*/ 	.word	0x00000a50


	//----- nvinfo : EIATTR_CRS_STACK_SIZE
	.align		4
.L_51:
        /*0030*/ 	.byte	0x04, 0x1e
        /*0032*/ 	.short	(.L_53 - .L_52)
.L_52:
        /*0034*/ 	.word	0x00000000


	//----- nvinfo : EIATTR_CBANK_PARAM_SIZE
	.align		4
.L_53:
        /*0038*/ 	.byte	0x03, 0x19
        /*003a*/ 	.short	0x0008


	//----- nvinfo : EIATTR_PARAM_CBANK
	.align		4
        /*003c*/ 	.byte	0x04, 0x0a
        /*003e*/ 	.short	(.L_55 - .L_54)
	.align		4
.L_54:
        /*0040*/ 	.word	index@(.nv.constant0._Z12filtroKernelPh)
        /*0044*/ 	.short	0x0380
        /*0046*/ 	.short	0x0008


	//----- nvinfo : EIATTR_SW_WAR
	.align		4
.L_55:
        /*0048*/ 	.byte	0x04, 0x36
        /*004a*/ 	.short	(.L_57 - .L_56)
.L_56:
        /*004c*/ 	.word	0x00000008
.L_57:


//--------------------- .nv.callgraph             --------------------------
	.section	.nv.callgraph,"",@"SHT_CUDA_CALLGRAPH"
	.align	4
	.sectionentsize	8
	.align		4
        /*0000*/ 	.word	0x00000000
	.align		4
        /*0004*/ 	.word	0xffffffff
	.align		4
        /*0008*/ 	.word	0x00000000
	.align		4
        /*000c*/ 	.word	0xfffffffe
	.align		4
        /*0010*/ 	.word	0x00000000
	.align		4
        /*0014*/ 	.word	0xfffffffd
	.align		4
        /*0018*/ 	.word	0x00000000
	.align		4
        /*001c*/ 	.word	0xfffffffc


//--------------------- .text._Z9finKernelPhPi    --------------------------
	.section	.text._Z9finKernelPhPi,"ax",@progbits
	.align	128
        .global         _Z9finKernelPhPi
        .type           _Z9finKernelPhPi,@function
        .size           _Z9finKernelPhPi,(.L_x_8 - _Z9finKernelPhPi)
        .other          _Z9finKernelPhPi,@"STO_CUDA_ENTRY STV_DEFAULT"
_Z9finKernelPhPi:
.text._Z9finKernelPhPi:
[----:B------:R-:W-:Y:S01]  /*0000*/  LDC R1, c[0x0][0x37c] ;  /* 0x0000df00ff017b82 */ /* 0x000fe20000000800 */
[----:B------:R-:W0:Y:S07]  /*0010*/  S2R R0, SR_TID.X ;  /* 0x0000000000007919 */ /* 0x000e2e0000002100 */
[----:B------:R-:W1:Y:S01]  /*0020*/  S2UR UR4, SR_CTAID.X ;  /* 0x00000000000479c3 */ /* 0x000e620000002500 */
[----:B------:R-:W2:Y:S07]  /*0030*/  LDCU.64 UR8, c[0x0][0x358] ;  /* 0x00006b00ff0877ac */ /* 0x000eae0008000a00 */
[----:B------:R-:W3:Y:S08]  /*0040*/  LDC.64 R8, c[0x0][0x380] ;  /* 0x0000e000ff087b82 */ /* 0x000ef00000000a00 */
[----:B------:R-:W4:Y:S01]  /*0050*/  LDC.64 R10, c[0x0][0x388] ;  /* 0x0000e200ff0a7b82 */ /* 0x000f220000000a00 */
[----:B-1----:R-:W-:-:S02]  /*0060*/  UIMAD.WIDE.U32 UR6, UR4, 0x1000, URZ ;  /* 0x00001000040678a5 */ /* 0x002fc4000f8e00ff */
[----:B------:R-:W-:Y:S01]  /*0070*/  UIMAD.WIDE.U32 UR4, UR4, 0x4000, URZ ;  /* 0x00004000040478a5 */ /* 0x000fe2000f8e00ff */
[----:B0-----:R-:W-:-:S03]  /*0080*/  IMAD.WIDE.U32 R2, R0, 0x4, RZ ;  /* 0x0000000400027825 */ /* 0x001fc600078e00ff */
[----:B------:R-:W-:Y:S02]  /*0090*/  LOP3.LUT R5, R0, UR6, RZ, 0xfc, !PT ;  /* 0x0000000600057c12 */ /* 0x000fe4000f8efcff */
[----:B------:R-:W-:Y:S02]  /*00a0*/  LOP3.LUT R7, R2, UR4, RZ, 0xfc, !PT ;  /* 0x0000000402077c12 */ /* 0x000fe4000f8efcff */
[----:B---3--:R-:W-:Y:S02]  /*00b0*/  IADD3 R8, P1, PT, R5, R8, RZ ;  /* 0x0000000805087210 */ /* 0x008fe40007f3e0ff */
[----:B----4-:R-:W-:Y:S02]  /*00c0*/  IADD3 R10, P0, PT, R7, R10, RZ ;  /* 0x0000000a070a7210 */ /* 0x010fe40007f1e0ff */
[----:B------:R-:W-:Y:S02]  /*00d0*/  LOP3.LUT R2, R3, UR5, RZ, 0xfc, !PT ;  /* 0x0000000503027c12 */ /* 0x000fe4000f8efcff */
[----:B------:R-:W-:-:S03]  /*00e0*/  IADD3 R8, P2, PT, R8, 0x2000000, RZ ;  /* 0x0200000008087810 */ /* 0x000fc60007f5e0ff */
[----:B------:R-:W-:Y:S01]  /*00f0*/  IMAD.X R13, R2, 0x1, R11, P0 ;  /* 0x00000001020d7824 */ /* 0x000fe200000e060b */
[----:B--2---:R-:W-:-:S09]  /*0100*/  IADD3.X R11, PT, PT, RZ, UR7, R9, P2, P1 ;  /* 0x00000007ff0b7c10 */ /* 0x004fd200097e2409 */
.L_x_0:
[----:B0-----:R-:W-:Y:S02]  /*0110*/  IMAD.MOV.U32 R2, RZ, RZ, R10 ;  /* 0x000000ffff027224 */ /* 0x001fe400078e000a */
[----:B------:R-:W-:-:S05]  /*0120*/  IMAD.MOV.U32 R3, RZ, RZ, R13 ;  /* 0x000000ffff037224 */ /* 0x000fca00078e000d */
[----:B------:R0:W2:Y:S02]  /*0130*/  LDG.E R5, desc[UR8][R2.64] ;  /* 0x0000000802057981 */ /* 0x0000a4000c1e1900 */
[----:B0-----:R-:W-:Y:S02]  /*0140*/  IMAD.MOV.U32 R2, RZ, RZ, R8 ;  /* 0x000000ffff027224 */ /* 0x001fe400078e0008 */
[----:B------:R-:W-:-:S03]  /*0150*/  IMAD.MOV.U32 R3, RZ, RZ, R11 ;  /* 0x000000ffff037224 */ /* 0x000fc600078e000b */
[C---:B------:R-:W-:Y:S02]  /*0160*/  IADD3 R4, P1, PT, R2.reuse, -0x1000000, RZ ;  /* 0xff00000002047810 */ /* 0x040fe40007f3e0ff */
[----:B------:R-:W-:-:S04]  /*0170*/  IADD3 R6, P2, PT, R2, -0x2000000, RZ ;  /* 0xfe00000002067810 */ /* 0x000fc80007f5e0ff */
[----:B------:R-:W-:Y:S02]  /*0180*/  IADD3.X R7, PT, PT, R3, -0x1, RZ, P2, !PT ;  /* 0xffffffff03077810 */ /* 0x000fe400017fe4ff */
[----:B------:R-:W-:-:S05]  /*0190*/  IADD3 R8, P2, PT, R2, 0x400, RZ ;  /* 0x0000040002087810 */ /* 0x000fca0007f5e0ff */
[----:B------:R-:W-:Y:S01]  /*01a0*/  IMAD.X R11, RZ, RZ, R3, P2 ;  /* 0x000000ffff0b7224 */ /* 0x000fe200010e0603 */
[----:B--2---:R-:W-:Y:S02]  /*01b0*/  ISETP.GT.AND P0, PT, R5, 0x14, PT ;  /* 0x000000140500780c */ /* 0x004fe40003f04270 */
[----:B------:R-:W-:Y:S02]  /*01c0*/  IADD3.X R5, PT, PT, R3, -0x1, RZ, P1, !PT ;  /* 0xffffffff03057810 */ /* 0x000fe40000ffe4ff */
[----:B------:R-:W-:Y:S02]  /*01d0*/  SEL R9, RZ, 0xffffffff, !P0 ;  /* 0xffffffffff097807 */ /* 0x000fe40004000000 */
[C---:B------:R-:W-:Y:S01]  /*01e0*/  ISETP.GE.U32.AND P0, PT, R0.reuse, 0xc00, PT ;  /* 0x00000c000000780c */ /* 0x040fe20003f06070 */
[----:B------:R-:W-:Y:S01]  /*01f0*/  VIADD R0, R0, 0x400 ;  /* 0x0000040000007836 */ /* 0x000fe20000000000 */
[----:B------:R-:W-:Y:S01]  /*0200*/  IADD3 R10, P1, PT, R10, 0x1000, RZ ;  /* 0x000010000a0a7810 */ /* 0x000fe20007f3e0ff */
[----:B------:R0:W-:Y:S04]  /*0210*/  STG.E.U8 desc[UR8][R2.64], R9 ;  /* 0x0000000902007986 */ /* 0x0001e8000c101108 */
[----:B------:R0:W-:Y:S01]  /*0220*/  STG.E.U8 desc[UR8][R4.64], R9 ;  /* 0x0000000904007986 */ /* 0x0001e2000c101108 */
[----:B------:R-:W-:-:S03]  /*0230*/  IMAD.X R13, RZ, RZ, R13, P1 ;  /* 0x000000ffff0d7224 */ /* 0x000fc600008e060d */
[----:B------:R0:W-:Y:S02]  /*0240*/  STG.E.U8 desc[UR8][R6.64], R9 ;  /* 0x0000000906007986 */ /* 0x0001e4000c101108 */
[----:B------:R-:W-:Y:S05]  /*0250*/  @!P0 BRA `(.L_x_0) ;  /* 0xfffffffc00ac8947 */ /* 0x000fea000383ffff */
[----:B------:R-:W-:Y:S05]  /*0260*/  EXIT ;  /* 0x000000000000794d */ /* 0x000fea0003800000 */
.L_x_1:
[----:B------:R-:W-:-:S00]  /*0270*/  BRA `(.L_x_1) ;  /* 0xfffffffc00fc7947 */ /* 0x000fc0000383ffff */
[----:B------:R-:W-:-:S00]  /*0280*/  NOP ;  /* 0x0000000000007918 */ /* 0x000fc00000000000 */
[----:B------:R-:W-:-:S00]  /*0290*/  NOP ;  /* 0x0000000000007918 */ /* 0x000fc00000000000 */
[----:B------:R-:W-:-:S00]  /*02a0*/  NOP ;  /* 0x0000000000007918 */ /* 0x000fc00000000000 */
[----:B------:R-:W-:-:S00]  /*02b0*/  NOP ;  /* 0x0000000000007918 */ /* 0x000fc00000000000 */
[----:B------:R-:W-:-:S00]  /*02c0*/  NOP ;  /* 0x0000000000007918 */ /* 0x000fc00000000000 */
[----:B------:R-:W-:-:S00]  /*02d0*/  NOP ;  /* 0x0000000000007918 */ /* 0x000fc00000000000 */
[----:B------:R-:W-:-:S00]  /*02e0*/  NOP ;  /* 0x0000000000007918 */ /* 0x000fc00000000000 */
[----:B------:R-:W-:-:S00]  /*02f0*/  NOP ;  /* 0x0000000000007918 */ /* 0x000fc00000000000 */
.L_x_8:


//--------------------- .text._Z11bordeKernelPhPi --------------------------
	.section	.text._Z11bordeKernelPhPi,"ax",@progbits
	.align	128
        .global         _Z11bordeKernelPhPi
        .type           _Z11bordeKernelPhPi,@function
        .size           _Z11bordeKernelPhPi,(.L_x_9 - _Z11bordeKernelPhPi)
        .other          _Z11bordeKernelPhPi,@"STO_CUDA_ENTRY STV_DEFAULT"
_Z11bordeKernelPhPi:
.text._Z11bordeKernelPhPi:
[----:B------:R-:W-:Y:S01]  /*0000*/  LDC R1, c[0x0][0x37c] ;  /* 0x0000df00ff017b82 */ /* 0x000fe20000000800 */
[----:B------:R-:W0:Y:S02]  /*0010*/  S2R R13, SR_CTAID.X ;  /* 0x00000000000d7919 */ /* 0x000e240000002500 */
[----:B0-----:R-:W-:-:S13]  /*0020*/  ISETP.NE.AND P0, PT, R13, RZ, PT ;  /* 0x000000ff0d00720c */ /* 0x001fda0003f05270 */
[----:B------:R-:W-:Y:S05]  /*0030*/  @!P0 EXIT ;  /* 0x000000000000894d */ /* 0x000fea0003800000 */
[----:B------:R-:W-:-:S13]  /*0040*/  ISETP.NE.AND P0, PT, R13, 0xfff, PT ;  /* 0x00000fff0d00780c */ /* 0x000fda0003f05270 */
[----:B------:R-:W-:Y:S05]  /*0050*/  @!P0 EXIT ;  /* 0x000000000000894d */ /* 0x000fea0003800000 */
[----:B------:R-:W0:Y:S01]  /*0060*/  S2R R0, SR_TID.X ;  /* 0x0000000000007919 */ /* 0x000e220000002100 */
[----:B------:R-:W1:Y:S01]  /*0070*/  LDC.64 R2, c[0x0][0x388] ;  /* 0x0000e200ff027b82 */ /* 0x000e620000000a00 */
[----:B------:R-:W-:Y:S01]  /*0080*/  IMAD.SHL.U32 R13, R13, 0x1000, RZ ;  /* 0x000010000d0d7824 */ /* 0x000fe200078e00ff */
[----:B------:R-:W2:Y:S01]  /*0090*/  LDCU.64 UR4, c[0x0][0x358] ;  /* 0x00006b00ff0477ac */ /* 0x000ea20008000a00 */
[----:B------:R-:W3:Y:S03]  /*00a0*/  LDCU.64 UR6, c[0x0][0x380] ;  /* 0x00007000ff0677ac */ /* 0x000ee60008000a00 */
[----:B0-23--:R-:W-:-:S07]  /*00b0*/  LOP3.LUT R13, R0, R13, RZ, 0xfc, !PT ;  /* 0x0000000d000d7212 */ /* 0x00dfce00078efcff */
.L_x_4:
[C---:B------:R-:W-:Y:S01]  /*00c0*/  ISETP.NE.AND P1, PT, R0.reuse, RZ, PT ;  /* 0x000000ff0000720c */ /* 0x040fe20003f25270 */
[----:B------:R-:W-:Y:S01]  /*00d0*/  BSSY.RECONVERGENT B0, `(.L_x_2) ;  /* 0x00000fe000007945 */ /* 0x000fe20003800200 */
[----:B------:R-:W-:-:S11]  /*00e0*/  ISETP.GE.U32.AND P0, PT, R0, 0xbff, PT ;  /* 0x00000bff0000780c */ /* 0x000fd60003f06070 */
[----:B0-----:R-:W-:Y:S05]  /*00f0*/  @!P1 BRA `(.L_x_3) ;  /* 0x0000000c00ec9947 */ /* 0x001fea0003800000 */
[----:B------:R-:W-:-:S05]  /*0100*/  IADD3 R10, P1, PT, R13, UR6, RZ ;  /* 0x000000060d0a7c10 */ /* 0x000fca000ff3e0ff */
[----:B------:R-:W-:-:S05]  /*0110*/  IMAD.X R11, RZ, RZ, UR7, P1 ;  /* 0x00000007ff0b7e24 */ /* 0x000fca00088e06ff */
[----:B------:R-:W2:Y:S04]  /*0120*/  LDG.E.U8 R6, desc[UR4][R10.64] ;  /* 0x000000040a067981 */ /* 0x000ea8000c1e1100 */
[----:B------:R-:W2:Y:S01]  /*0130*/  LDG.E.U8 R8, desc[UR4][R10.64+-0x1001] ;  /* 0xffefff040a087981 */ /* 0x000ea2000c1e1100 */
[----:B-1----:R-:W-:-:S05]  /*0140*/  IMAD.WIDE.U32 R4, R13, 0x4, R2 ;  /* 0x000000040d047825 */ /* 0x002fca00078e0002 */
[----:B------:R-:W3:Y:S01]  /*0150*/  LDG.E R15, desc[UR4][R4.64] ;  /* 0x00000004040f7981 */ /* 0x000ee2000c1e1900 */
[CC--:B--2---:R-:W-:Y:S02]  /*0160*/  VIMNMX.U16x2 R7, PT, PT, R6.reuse, R8.reuse, PT ;  /* 0x0000000806077248 */ /* 0x0c4fe40003fe0200 */
[----:B------:R-:W-:Y:S02]  /*0170*/  VIMNMX.U16x2 R6, PT, PT, R6, R8, !PT ;  /* 0x0000000806067248 */ /* 0x000fe40007fe0200 */
[----:B------:R-:W-:Y:S01]  /*0180*/  IADD3 R8, P1, PT, R10, 0x1000000, RZ ;  /* 0x010000000a087810 */ /* 0x000fe20007f3e0ff */
[----:B------:R-:W-:-:S04]  /*0190*/  IMAD.MOV R7, RZ, RZ, -R7 ;  /* 0x000000ffff077224 */ /* 0x000fc800078e0a07 */
[----:B------:R-:W-:Y:S01]  /*01a0*/  IMAD.X R9, RZ, RZ, R11, P1 ;  /* 0x000000ffff097224 */ /* 0x000fe200008e060b */
[----:B------:R-:W-:-:S05]  /*01b0*/  PRMT R7, R7, 0x7710, RZ ;  /* 0x0000771007077816 */ /* 0x000fca00000000ff */
[----:B------:R-:W-:-:S05]  /*01c0*/  IMAD.IADD R6, R6, 0x1, R7 ;  /* 0x0000000106067824 */ /* 0x000fca00078e0207 */
[----:B------:R-:W-:-:S05]  /*01d0*/  LOP3.LUT R6, R6, 0xffff, RZ, 0xc0, !PT ;  /* 0x0000ffff06067812 */ /* 0x000fca00078ec0ff */
[----:B---3--:R-:W-:-:S05]  /*01e0*/  IMAD.IADD R15, R6, 0x1, R15 ;  /* 0x00000001060f7824 */ /* 0x008fca00078e020f */
[----:B------:R0:W-:Y:S04]  /*01f0*/  STG.E desc[UR4][R4.64], R15 ;  /* 0x0000000f04007986 */ /* 0x0001e8000c101904 */
[----:B------:R-:W2:Y:S04]  /*0200*/  LDG.E.U8 R12, desc[UR4][R8.64] ;  /* 0x00000004080c7981 */ /* 0x000ea8000c1e1100 */
[----:B------:R-:W2:Y:S02]  /*0210*/  LDG.E.U8 R6, desc[UR4][R8.64+-0x1001] ;  /* 0xffefff0408067981 */ /* 0x000ea4000c1e1100 */
[----:B--2---:R-:W-:-:S02]  /*0220*/  VIMNMX.U16x2 R7, PT, PT, R12, R6, PT ;  /* 0x000000060c077248 */ /* 0x004fc40003fe0200 */
[----:B------:R-:W-:-:S03]  /*0230*/  VIMNMX.U16x2 R6, PT, PT, R12, R6, !PT ;  /* 0x000000060c067248 */ /* 0x000fc60007fe0200 */
[----:B------:R-:W-:-:S05]  /*0240*/  IMAD.MOV R7, RZ, RZ, -R7 ;  /* 0x000000ffff077224 */ /* 0x000fca00078e0a07 */
[----:B------:R-:W-:-:S05]  /*0250*/  PRMT R7, R7, 0x7710, RZ ;  /* 0x0000771007077816 */ /* 0x000fca00000000ff */
[----:B------:R-:W-:Y:S01]  /*0260*/  IMAD.IADD R7, R6, 0x1, R7 ;  /* 0x0000000106077824 */ /* 0x000fe200078e0207 */
[----:B------:R-:W-:-:S04]  /*0270*/  IADD3 R6, P1, PT, R10, 0x2000000, RZ ;  /* 0x020000000a067810 */ /* 0x000fc80007f3e0ff */
[----:B------:R-:W-:Y:S01]  /*0280*/  LOP3.LUT R12, R7, 0xffff, RZ, 0xc0, !PT ;  /* 0x0000ffff070c7812 */ /* 0x000fe200078ec0ff */
[----:B------:R-:W-:-:S04]  /*0290*/  IMAD.X R7, RZ, RZ, R11, P1 ;  /* 0x000000ffff077224 */ /* 0x000fc800008e060b */
[----:B0-----:R-:W-:-:S05]  /*02a0*/  IMAD.IADD R15, R15, 0x1, R12 ;  /* 0x000000010f0f7824 */ /* 0x001fca00078e020c */
[----:B------:R0:W-:Y:S04]  /*02b0*/  STG.E desc[UR4][R4.64], R15 ;  /* 0x0000000f04007986 */ /* 0x0001e8000c101904 */
[----:B------:R-:W2:Y:S04]  /*02c0*/  LDG.E.U8 R12, desc[UR4][R6.64] ;  /* 0x00000004060c7981 */ /* 0x000ea8000c1e1100 */
[----:B------:R-:W2:Y:S02]  /*02d0*/  LDG.E.U8 R14, desc[UR4][R6.64+-0x1001] ;  /* 0xffefff04060e7981 */ /* 0x000ea4000c1e1100 */
[----:B--2---:R-:W-:-:S02]  /*02e0*/  VIMNMX.U16x2 R16, PT, PT, R12, R14, PT ;  /* 0x0000000e0c107248 */ /* 0x004fc40003fe0200 */
[----:B------:R-:W-:-:S03]  /*02f0*/  VIMNMX.U16x2 R12, PT, PT, R12, R14, !PT ;  /* 0x0000000e0c0c7248 */ /* 0x000fc60007fe0200 */
[----:B------:R-:W-:-:S05]  /*0300*/  IMAD.MOV R16, RZ, RZ, -R16 ;  /* 0x000000ffff107224 */ /* 0x000fca00078e0a10 */
[----:B------:R-:W-:-:S05]  /*0310*/  PRMT R17, R16, 0x7710, RZ ;  /* 0x0000771010117816 */ /* 0x000fca00000000ff */
[----:B------:R-:W-:-:S05]  /*0320*/  IMAD.IADD R12, R12, 0x1, R17 ;  /* 0x000000010c0c7824 */ /* 0x000fca00078e0211 */
[----:B------:R-:W-:-:S05]  /*0330*/  LOP3.LUT R12, R12, 0xffff, RZ, 0xc0, !PT ;  /* 0x0000ffff0c0c7812 */ /* 0x000fca00078ec0ff */
        /* <DEDUP_REMOVED lines=210> */
[----:B------:R-:W-:-:S04]  /*1060*/  IMAD.IADD R8, R15, 0x1, R8 ;  /* 0x000000010f087824 */ /* 0x000fc800078e0208 */
[----:B------:R-:W-:-:S05]  /*1070*/  IMAD.HI R8, R8, 0x38e38e39, RZ ;  /* 0x38e38e3908087827 */ /* 0x000fca00078e02ff */
[----:B------:R-:W-:-:S04]  /*1080*/  SHF.R.S32.HI R7, RZ, 0x1, R8 ;  /* 0x00000001ff077819 */ /* 0x000fc80000011408 */
[----:B------:R-:W-:-:S05]  /*1090*/  LEA.HI R7, R8, R7, RZ, 0x1 ;  /* 0x0000000708077211 */ /* 0x000fca00078f08ff */
[----:B------:R0:W-:Y:S02]  /*10a0*/  STG.E desc[UR4][R4.64], R7 ;  /* 0x0000000704007986 */ /* 0x0001e4000c101904 */
.L_x_3:
[----:B------:R-:W-:Y:S05]  /*10b0*/  BSYNC.RECONVERGENT B0 ;  /* 0x0000000000007941 */ /* 0x000fea0003800200 */
.L_x_2:
[----:B------:R-:W-:Y:S02]  /*10c0*/  VIADD R0, R0, 0x400 ;  /* 0x0000040000007836 */ /* 0x000fe40000000000 */
[----:B------:R-:W-:Y:S01]  /*10d0*/  VIADD R13, R13, 0x400 ;  /* 0x000004000d0d7836 */ /* 0x000fe20000000000 */
[----:B------:R-:W-:Y:S06]  /*10e0*/  @!P0 BRA `(.L_x_4) ;  /* 0xffffffec00f48947 */ /* 0x000fec000383ffff */
[----:B------:R-:W-:Y:S05]  /*10f0*/  EXIT ;  /* 0x000000000000794d */ /* 0x000fea0003800000 */
.L_x_5:
        /* <DEDUP_REMOVED lines=16> */
.L_x_9:


//--------------------- .text._Z12filtroKernelPh  --------------------------
	.section	.text._Z12filtroKernelPh,"ax",@progbits
	.align	128
        .global         _Z12filtroKernelPh
        .type           _Z12filtroKernelPh,@function
        .size           _Z12filtroKernelPh,(.L_x_10 - _Z12filtroKernelPh)
        .other          _Z12filtroKernelPh,@"STO_CUDA_ENTRY STV_DEFAULT"
_Z12filtroKernelPh:
.text._Z12filtroKernelPh:
[----:B------:R-:W-:Y:S01]  /*0000*/  LDC R1, c[0x0][0x37c] ;  /* 0x0000df00ff017b82 */ /* 0x000fe20000000800 */
[----:B------:R-:W0:Y:S07]  /*0010*/  S2R R0, SR_TID.X ;  /* 0x0000000000007919 */ /* 0x000e2e0000002100 */
[----:B------:R-:W1:Y:S01]  /*0020*/  S2UR UR4, SR_CTAID.X ;  /* 0x00000000000479c3 */ /* 0x000e620000002500 */
[----:B------:R-:W2:Y:S07]  /*0030*/  LDCU.64 UR6, c[0x0][0x358] ;  /* 0x00006b00ff0677ac */ /* 0x000eae0008000a00 */
[----:B------:R-:W3:Y:S01]  /*0040*/  LDC.64 R8, c[0x0][0x380] ;  /* 0x0000e000ff087b82 */ /* 0x000ee20000000a00 */
[----:B-1----:R-:W-:-:S06]  /*0050*/  UIMAD.WIDE.U32 UR4, UR4, 0x1000, URZ ;  /* 0x00001000040478a5 */ /* 0x002fcc000f8e00ff */
[----:B0-----:R-:W-:-:S04]  /*0060*/  LOP3.LUT R3, R0, UR4, RZ, 0xfc, !PT ;  /* 0x0000000400037c12 */ /* 0x001fc8000f8efcff */
[----:B---3--:R-:W-:-:S04]  /*0070*/  IADD3 R8, P0, PT, R3, R8, RZ ;  /* 0x0000000803087210 */ /* 0x008fc80007f1e0ff */
[----:B------:R-:W-:-:S04]  /*0080*/  IADD3 R8, P1, PT, R8, 0x1000000, RZ ;  /* 0x0100000008087810 */ /* 0x000fc80007f3e0ff */
[----:B--2---:R-:W-:-:S09]  /*0090*/  IADD3.X R15, PT, PT, RZ, UR5, R9, P1, P0 ;  /* 0x00000005ff0f7c10 */ /* 0x004fd20008fe0409 */
.L_x_6:
[----:B0-----:R-:W-:Y:S02]  /*00a0*/  IMAD.MOV.U32 R2, RZ, RZ, R8 ;  /* 0x000000ffff027224 */ /* 0x001fe400078e0008 */
[----:B------:R-:W-:-:S05]  /*00b0*/  IMAD.MOV.U32 R3, RZ, RZ, R15 ;  /* 0x000000ffff037224 */ /* 0x000fca00078e000f */
[----:B------:R-:W2:Y:S01]  /*00c0*/  LDG.E.U8 R6, desc[UR6][R2.64+-0x2002] ;  /* 0xffdffe0602067981 */ /* 0x000ea2000c1e1100 */
[----:B------:R-:W-:-:S03]  /*00d0*/  IADD3 R4, P0, PT, R2, -0x1000000, RZ ;  /* 0xff00000002047810 */ /* 0x000fc60007f1e0ff */
[----:B------:R-:W2:Y:S04]  /*00e0*/  LDG.E.U8 R7, desc[UR6][R2.64+-0x1002] ;  /* 0xffeffe0602077981 */ /* 0x000ea8000c1e1100 */
[----:B------:R-:W2:Y:S01]  /*00f0*/  LDG.E.U8 R10, desc[UR6][R2.64+-0x2] ;  /* 0xfffffe06020a7981 */ /* 0x000ea2000c1e1100 */
[----:B------:R-:W-:-:S03]  /*0100*/  IADD3.X R5, PT, PT, R3, -0x1, RZ, P0, !PT ;  /* 0xffffffff03057810 */ /* 0x000fc600007fe4ff */
[----:B------:R-:W3:Y:S04]  /*0110*/  LDG.E.U8 R13, desc[UR6][R2.64+0xffe] ;  /* 0x000ffe06020d7981 */ /* 0x000ee8000c1e1100 */
[----:B------:R-:W3:Y:S04]  /*0120*/  LDG.E.U8 R12, desc[UR6][R2.64+0x1ffe] ;  /* 0x001ffe06020c7981 */ /* 0x000ee8000c1e1100 */
[----:B------:R-:W4:Y:S04]  /*0130*/  LDG.E.U8 R15, desc[UR6][R2.64+-0x2001] ;  /* 0xffdfff06020f7981 */ /* 0x000f28000c1e1100 */
[----:B------:R-:W4:Y:S04]  /*0140*/  LDG.E.U8 R14, desc[UR6][R2.64+-0x1001] ;  /* 0xffefff06020e7981 */ /* 0x000f28000c1e1100 */
[----:B------:R-:W5:Y:S04]  /*0150*/  LDG.E.U8 R8, desc[UR6][R4.64+-0x2002] ;  /* 0xffdffe0604087981 */ /* 0x000f68000c1e1100 */
[----:B------:R-:W5:Y:S04]  /*0160*/  LDG.E.U8 R9, desc[UR6][R4.64+-0x1002] ;  /* 0xffeffe0604097981 */ /* 0x000f68000c1e1100 */
[----:B------:R-:W5:Y:S04]  /*0170*/  LDG.E.U8 R11, desc[UR6][R4.64+-0x2] ;  /* 0xfffffe06040b7981 */ /* 0x000f68000c1e1100 */
[----:B------:R-:W5:Y:S04]  /*0180*/  LDG.E.U8 R22, desc[UR6][R4.64+0xffe] ;  /* 0x000ffe0604167981 */ /* 0x000f68000c1e1100 */
[----:B------:R-:W5:Y:S04]  /*0190*/  LDG.E.U8 R21, desc[UR6][R4.64+0x1ffe] ;  /* 0x001ffe0604157981 */ /* 0x000f68000c1e1100 */
[----:B------:R-:W5:Y:S04]  /*01a0*/  LDG.E.U8 R25, desc[UR6][R2.64+-0x1] ;  /* 0xffffff0602197981 */ /* 0x000f68000c1e1100 */
[----:B------:R-:W5:Y:S04]  /*01b0*/  LDG.E.U8 R26, desc[UR6][R2.64+0xfff] ;  /* 0x000fff06021a7981 */ /* 0x000f68000c1e1100 */
[----:B------:R-:W5:Y:S01]  /*01c0*/  LDG.E.U8 R16, desc[UR6][R4.64+-0x1001] ;  /* 0xffefff0604107981 */ /* 0x000f62000c1e1100 */
[----:B--2---:R-:W-:-:S04]  /*01d0*/  IADD3 R6, PT, PT, R10, R6, R7 ;  /* 0x000000060a067210 */ /* 0x004fc80007ffe007 */
[----:B---3--:R-:W-:Y:S02]  /*01e0*/  IADD3 R10, PT, PT, R12, R6, R13 ;  /* 0x000000060c0a7210 */ /* 0x008fe40007ffe00d */
[----:B------:R-:W-:Y:S01]  /*01f0*/  IADD3 R6, P0, PT, R2, 0x1000000, RZ ;  /* 0x0100000002067810 */ /* 0x000fe20007f1e0ff */
[----:B------:R-:W2:Y:S04]  /*0200*/  LDG.E.U8 R13, desc[UR6][R2.64+0x1fff] ;  /* 0x001fff06020d7981 */ /* 0x000ea8000c1e1100 */
[----:B------:R-:W-:Y:S01]  /*0210*/  IMAD.X R7, RZ, RZ, R3, P0 ;  /* 0x000000ffff077224 */ /* 0x000fe200000e0603 */
[----:B----4-:R-:W-:Y:S02]  /*0220*/  IADD3 R10, PT, PT, R14, R10, R15 ;  /* 0x0000000a0e0a7210 */ /* 0x010fe40007ffe00f */
[----:B------:R-:W3:Y:S04]  /*0230*/  LDG.E.U8 R15, desc[UR6][R4.64+-0x2001] ;  /* 0xffdfff06040f7981 */ /* 0x000ee8000c1e1100 */
[----:B------:R-:W4:Y:S04]  /*0240*/  LDG.E.U8 R17, desc[UR6][R6.64+-0x2002] ;  /* 0xffdffe0606117981 */ /* 0x000f28000c1e1100 */
[----:B------:R-:W4:Y:S01]  /*0250*/  LDG.E.U8 R18, desc[UR6][R6.64+-0x1002] ;  /* 0xffeffe0606127981 */ /* 0x000f22000c1e1100 */
[----:B-----5:R-:W-:-:S03]  /*0260*/  IADD3 R19, PT, PT, R11, R8, R9 ;  /* 0x000000080b137210 */ /* 0x020fc60007ffe009 */
[----:B------:R-:W4:Y:S04]  /*0270*/  LDG.E.U8 R20, desc[UR6][R6.64+-0x2] ;  /* 0xfffffe0606147981 */ /* 0x000f28000c1e1100 */
[----:B------:R-:W5:Y:S04]  /*0280*/  LDG.E.U8 R24, desc[UR6][R6.64+0xffe] ;  /* 0x000ffe0606187981 */ /* 0x000f68000c1e1100 */
[----:B------:R-:W5:Y:S04]  /*0290*/  LDG.E.U8 R23, desc[UR6][R6.64+0x1ffe] ;  /* 0x001ffe0606177981 */ /* 0x000f68000c1e1100 */
[----:B------:R-:W2:Y:S04]  /*02a0*/  LDG.E.U8 R14, desc[UR6][R2.64+-0x2000] ;  /* 0xffe00006020e7981 */ /* 0x000ea8000c1e1100 */
[----:B------:R-:W2:Y:S04]  /*02b0*/  LDG.E.U8 R11, desc[UR6][R6.64+-0x2001] ;  /* 0xffdfff06060b7981 */ /* 0x000ea8000c1e1100 */
[----:B------:R-:W2:Y:S04]  /*02c0*/  LDG.E.U8 R12, desc[UR6][R6.64+-0x1001] ;  /* 0xffefff06060c7981 */ /* 0x000ea8000c1e1100 */
[----:B------:R-:W2:Y:S04]  /*02d0*/  LDG.E.U8 R9, desc[UR6][R4.64+-0x1] ;  /* 0xffffff0604097981 */ /* 0x000ea8000c1e1100 */
[----:B------:R-:W2:Y:S01]  /*02e0*/  LDG.E.U8 R8, desc[UR6][R4.64+0xfff] ;  /* 0x000fff0604087981 */ /* 0x000ea2000c1e1100 */
[----:B------:R-:W-:-:S02]  /*02f0*/  IADD3 R19, PT, PT, R21, R19, R22 ;  /* 0x0000001315137210 */ /* 0x000fc40007ffe016 */
[----:B------:R-:W-:Y:S01]  /*0300*/  IADD3 R10, PT, PT, R26, R10, R25 ;  /* 0x0000000a1a0a7210 */ /* 0x000fe20007ffe019 */
[----:B------:R-:W2:Y:S04]  /*0310*/  LDG.E.U8 R21, desc[UR6][R4.64+0x1fff] ;  /* 0x001fff0604157981 */ /* 0x000ea8000c1e1100 */
[----:B------:R-:W2:Y:S04]  /*0320*/  LDG.E.U8 R22, desc[UR6][R4.64+-0x2000] ;  /* 0xffe0000604167981 */ /* 0x000ea8000c1e1100 */
[----:B------:R-:W2:Y:S04]  /*0330*/  LDG.E.U8 R26, desc[UR6][R2.64+-0x1000] ;  /* 0xfff00006021a7981 */ /* 0x000ea8000c1e1100 */
[----:B------:R-:W2:Y:S01]  /*0340*/  LDG.E.U8 R25, desc[UR6][R2.64] ;  /* 0x0000000602197981 */ /* 0x000ea2000c1e1100 */
[----:B---3--:R-:W-:-:S03]  /*0350*/  IADD3 R15, PT, PT, R16, R19, R15 ;  /* 0x00000013100f7210 */ /* 0x008fc60007ffe00f */
[----:B------:R-:W3:Y:S01]  /*0360*/  LDG.E.U8 R19, desc[UR6][R6.64+-0x1] ;  /* 0xffffff0606137981 */ /* 0x000ee2000c1e1100 */
[----:B----4-:R-:W-:-:S03]  /*0370*/  IADD3 R17, PT, PT, R20, R17, R18 ;  /* 0x0000001114117210 */ /* 0x010fc60007ffe012 */
[----:B------:R-:W3:Y:S01]  /*0380*/  LDG.E.U8 R20, desc[UR6][R6.64+0xfff] ;  /* 0x000fff0606147981 */ /* 0x000ee2000c1e1100 */
[----:B-----5:R-:W-:-:S03]  /*0390*/  IADD3 R17, PT, PT, R23, R17, R24 ;  /* 0x0000001117117210 */ /* 0x020fc60007ffe018 */
[----:B------:R-:W4:Y:S01]  /*03a0*/  LDG.E.U8 R23, desc[UR6][R6.64+0x1fff] ;  /* 0x001fff0606177981 */ /* 0x000f22000c1e1100 */
[----:B--2---:R-:W-:-:S03]  /*03b0*/  IADD3 R13, PT, PT, R14, R10, R13 ;  /* 0x0000000a0e0d7210 */ /* 0x004fc60007ffe00d */
[----:B------:R-:W2:Y:S04]  /*03c0*/  LDG.E.U8 R14, desc[UR6][R4.64+-0x1000] ;  /* 0xfff00006040e7981 */ /* 0x000ea8000c1e1100 */
[----:B------:R-:W4:Y:S01]  /*03d0*/  LDG.E.U8 R24, desc[UR6][R6.64+-0x2000] ;  /* 0xffe0000606187981 */ /* 0x000f22000c1e1100 */
[----:B------:R-:W-:-:S03]  /*03e0*/  IADD3 R16, PT, PT, R12, R17, R11 ;  /* 0x000000110c107210 */ /* 0x000fc60007ffe00b */
[----:B------:R-:W2:Y:S04]  /*03f0*/  LDG.E.U8 R17, desc[UR6][R4.64] ;  /* 0x0000000604117981 */ /* 0x000ea8000c1e1100 */
[----:B------:R-:W5:Y:S01]  /*0400*/  LDG.E.U8 R12, desc[UR6][R2.64+0x1000] ;  /* 0x00100006020c7981 */ /* 0x000f62000c1e1100 */
[----:B------:R-:W-:-:S03]  /*0410*/  IADD3 R18, PT, PT, R8, R15, R9 ;  /* 0x0000000f08127210 */ /* 0x000fc60007ffe009 */
[----:B------:R-:W5:Y:S04]  /*0420*/  LDG.E.U8 R15, desc[UR6][R2.64+0x2000] ;  /* 0x00200006020f7981 */ /* 0x000f68000c1e1100 */
[----:B------:R-:W5:Y:S04]  /*0430*/  LDG.E.U8 R9, desc[UR6][R6.64+-0x1000] ;  /* 0xfff0000606097981 */ /* 0x000f68000c1e1100 */
[----:B------:R-:W5:Y:S04]  /*0440*/  LDG.E.U8 R10, desc[UR6][R6.64] ;  /* 0x00000006060a7981 */ /* 0x000f68000c1e1100 */
[----:B------:R-:W5:Y:S04]  /*0450*/  LDG.E.U8 R8, desc[UR6][R4.64+0x1000] ;  /* 0x0010000604087981 */ /* 0x000f68000c1e1100 */
[----:B------:R-:W5:Y:S01]  /*0460*/  LDG.E.U8 R11, desc[UR6][R4.64+0x2000] ;  /* 0x00200006040b7981 */ /* 0x000f62000c1e1100 */
[----:B------:R-:W-:-:S02]  /*0470*/  IADD3 R18, PT, PT, R22, R18, R21 ;  /* 0x0000001216127210 */ /* 0x000fc40007ffe015 */
[----:B------:R-:W-:Y:S01]  /*0480*/  IADD3 R13, PT, PT, R25, R13, R26 ;  /* 0x0000000d190d7210 */ /* 0x000fe20007ffe01a */
[----:B------:R-:W5:Y:S04]  /*0490*/  LDG.E.U8 R22, desc[UR6][R4.64+-0x1fff] ;  /* 0xffe0010604167981 */ /* 0x000f68000c1e1100 */
[----:B------:R-:W5:Y:S04]  /*04a0*/  LDG.E.U8 R21, desc[UR6][R2.64+-0x1fff] ;  /* 0xffe0010602157981 */ /* 0x000f68000c1e1100 */
[----:B------:R-:W5:Y:S04]  /*04b0*/  LDG.E.U8 R25, desc[UR6][R2.64+-0xfff] ;  /* 0xfff0010602197981 */ /* 0x000f68000c1e1100 */
[----:B------:R-:W5:Y:S01]  /*04c0*/  LDG.E.U8 R26, desc[UR6][R6.64+-0xfff] ;  /* 0xfff00106061a7981 */ /* 0x000f62000c1e1100 */
[----:B---3--:R-:W-:-:S03]  /*04d0*/  IADD3 R16, PT, PT, R20, R16, R19 ;  /* 0x0000001014107210 */ /* 0x008fc60007ffe013 */
[----:B------:R-:W3:Y:S01]  /*04e0*/  LDG.E.U8 R20, desc[UR6][R6.64+0x2000] ;  /* 0x0020000606147981 */ /* 0x000ee2000c1e1100 */
[----:B----4-:R-:W-:-:S03]  /*04f0*/  IADD3 R16, PT, PT, R24, R16, R23 ;  /* 0x0000001018107210 */ /* 0x010fc60007ffe017 */
[----:B------:R-:W4:Y:S01]  /*0500*/  LDG.E.U8 R23, desc[UR6][R4.64+-0xfff] ;  /* 0xfff0010604177981 */ /* 0x000f22000c1e1100 */
[----:B--2---:R-:W-:-:S03]  /*0510*/  IADD3 R14, PT, PT, R17, R18, R14 ;  /* 0x00000012110e7210 */ /* 0x004fc60007ffe00e */
[----:B------:R-:W3:Y:S04]  /*0520*/  LDG.E.U8 R18, desc[UR6][R6.64+0x1000] ;  /* 0x0010000606127981 */ /* 0x000ee8000c1e1100 */
[----:B------:R-:W2:Y:S01]  /*0530*/  LDG.E.U8 R24, desc[UR6][R6.64+-0x1fff] ;  /* 0xffe0010606187981 */ /* 0x000ea2000c1e1100 */
[----:B-----5:R-:W-:-:S03]  /*0540*/  IADD3 R12, PT, PT, R15, R13, R12 ;  /* 0x0000000d0f0c7210 */ /* 0x020fc60007ffe00c */
[----:B------:R-:W5:Y:S04]  /*0550*/  LDG.E.U8 R15, desc[UR6][R4.64+0x1001] ;  /* 0x00100106040f7981 */ /* 0x000f68000c1e1100 */
[----:B------:R-:W5:Y:S01]  /*0560*/  LDG.E.U8 R13, desc[UR6][R2.64+0x1] ;  /* 0x00000106020d7981 */ /* 0x000f62000c1e1100 */
[----:B------:R-:W-:-:S03]  /*0570*/  IADD3 R17, PT, PT, R10, R16, R9 ;  /* 0x000000100a117210 */ /* 0x000fc60007ffe009 */
[----:B------:R-:W5:Y:S04]  /*0580*/  LDG.E.U8 R16, desc[UR6][R4.64+0x1] ;  /* 0x0000010604107981 */ /* 0x000f68000c1e1100 */
[----:B------:R-:W5:Y:S01]  /*0590*/  LDG.E.U8 R10, desc[UR6][R6.64+0x1] ;  /* 0x00000106060a7981 */ /* 0x000f62000c1e1100 */
[----:B------:R-:W-:-:S03]  /*05a0*/  IADD3 R19, PT, PT, R11, R14, R8 ;  /* 0x0000000e0b137210 */ /* 0x000fc60007ffe008 */
[----:B------:R-:W5:Y:S04]  /*05b0*/  LDG.E.U8 R11, desc[UR6][R6.64+0x1001] ;  /* 0x00100106060b7981 */ /* 0x000f68000c1e1100 */
[----:B------:R-:W5:Y:S04]  /*05c0*/  LDG.E.U8 R14, desc[UR6][R2.64+0x1001] ;  /* 0x00100106020e7981 */ /* 0x000f68000c1e1100 */
[----:B------:R-:W5:Y:S04]  /*05d0*/  LDG.E.U8 R8, desc[UR6][R4.64+0x2001] ;  /* 0x0020010604087981 */ /* 0x000f68000c1e1100 */
[----:B------:R-:W5:Y:S01]  /*05e0*/  LDG.E.U8 R9, desc[UR6][R4.64+-0x1ffe] ;  /* 0xffe0020604097981 */ /* 0x000f62000c1e1100 */
[----:B------:R-:W-:-:S03]  /*05f0*/  IADD3 R12, PT, PT, R25, R12, R21 ;  /* 0x0000000c190c7210 */ /* 0x000fc60007ffe015 */
[----:B------:R-:W5:Y:S04]  /*0600*/  LDG.E.U8 R21, desc[UR6][R2.64+-0x1ffe] ;  /* 0xffe0020602157981 */ /* 0x000f68000c1e1100 */
[----:B------:R-:W5:Y:S01]  /*0610*/  LDG.E.U8 R25, desc[UR6][R4.64+0x2] ;  /* 0x0000020604197981 */ /* 0x000f62000c1e1100 */
[----:B----4-:R-:W-:-:S03]  /*0620*/  IADD3 R19, PT, PT, R23, R19, R22 ;  /* 0x0000001317137210 */ /* 0x010fc60007ffe016 */
[----:B------:R-:W4:Y:S01]  /*0630*/  LDG.E.U8 R22, desc[UR6][R6.64+-0x1ffe] ;  /* 0xffe0020606167981 */ /* 0x000f22000c1e1100 */
[----:B---3--:R-:W-:-:S03]  /*0640*/  IADD3 R17, PT, PT, R20, R17, R18 ;  /* 0x0000001114117210 */ /* 0x008fc60007ffe012 */
[----:B------:R-:W3:Y:S01]  /*0650*/  LDG.E.U8 R18, desc[UR6][R2.64+0x2001] ;  /* 0x0020010602127981 */ /* 0x000ee2000c1e1100 */
[----:B--2---:R-:W-:-:S03]  /*0660*/  IADD3 R17, PT, PT, R26, R17, R24 ;  /* 0x000000111a117210 */ /* 0x004fc60007ffe018 */
[----:B------:R-:W2:Y:S04]  /*0670*/  LDG.E.U8 R23, desc[UR6][R4.64+-0xffe] ;  /* 0xfff0020604177981 */ /* 0x000ea8000c1e1100 */
[----:B------:R-:W4:Y:S04]  /*0680*/  LDG.E.U8 R24, desc[UR6][R2.64+-0xffe] ;  /* 0xfff0020602187981 */ /* 0x000f28000c1e1100 */
[----:B------:R-:W4:Y:S01]  /*0690*/  LDG.E.U8 R26, desc[UR6][R2.64+0x2] ;  /* 0x00000206021a7981 */ /* 0x000f22000c1e1100 */
[----:B-----5:R-:W-:-:S03]  /*06a0*/  IADD3 R15, PT, PT, R15, R19, R16 ;  /* 0x000000130f0f7210 */ /* 0x020fc60007ffe010 */
[----:B------:R-:W5:Y:S04]  /*06b0*/  LDG.E.U8 R19, desc[UR6][R6.64+0x2001] ;  /* 0x0020010606137981 */ /* 0x000f68000c1e1100 */
[----:B------:R-:W5:Y:S01]  /*06c0*/  LDG.E.U8 R16, desc[UR6][R6.64+0x2] ;  /* 0x0000020606107981 */ /* 0x000f62000c1e1100 */
[----:B------:R-:W-:-:S03]  /*06d0*/  IADD3 R10, PT, PT, R11, R17, R10 ;  /* 0x000000110b0a7210 */ /* 0x000fc60007ffe00a */
        /* <DEDUP_REMOVED lines=9> */
[C---:B------:R-:W-:Y:S01]  /*0770*/  ISETP.GE.U32.AND P0, PT, R0.reuse, 0xc00, PT ;  /* 0x00000c000000780c */ /* 0x040fe20003f06070 */
[----:B------:R-:W-:Y:S01]  /*0780*/  VIADD R0, R0, 0x400 ;  /* 0x0000040000007836 */ /* 0x000fe20000000000 */
[----:B---3--:R-:W-:-:S02]  /*0790*/  IADD3 R13, PT, PT, R21, R13, R18 ;  /* 0x0000000d150d7210 */ /* 0x008fc40007ffe012 */
[----:B--2---:R-:W-:Y:S02]  /*07a0*/  IADD3 R20, PT, PT, R25, R20, R23 ;  /* 0x0000001419147210 */ /* 0x004fe40007ffe017 */
[----:B----4-:R-:W-:Y:S02]  /*07b0*/  IADD3 R13, PT, PT, R26, R13, R24 ;  /* 0x0000000d1a0d7210 */ /* 0x010fe40007ffe018 */
[----:B-----5:R-:W-:-:S04]  /*07c0*/  IADD3 R10, PT, PT, R22, R10, R19 ;  /* 0x0000000a160a7210 */ /* 0x020fc80007ffe013 */
[----:B------:R-:W-:Y:S02]  /*07d0*/  IADD3 R10, PT, PT, R16, R10, R17 ;  /* 0x0000000a100a7210 */ /* 0x000fe40007ffe011 */
[----:B------:R-:W-:Y:S02]  /*07e0*/  IADD3 R14, PT, PT, R15, R20, R14 ;  /* 0x000000140f0e7210 */ /* 0x000fe40007ffe00e */
[----:B------:R-:W-:Y:S02]  /*07f0*/  IADD3 R8, PT, PT, R9, R13, R8 ;  /* 0x0000000d09087210 */ /* 0x000fe40007ffe008 */
[----:B------:R-:W-:Y:S02]  /*0800*/  LOP3.LUT R9, R14, 0xffff, RZ, 0xc0, !PT ;  /* 0x0000ffff0e097812 */ /* 0x000fe400078ec0ff */
[----:B------:R-:W-:Y:S02]  /*0810*/  IADD3 R10, PT, PT, R12, R10, R11 ;  /* 0x0000000a0c0a7210 */ /* 0x000fe40007ffe00b */
[----:B------:R-:W-:-:S02]  /*0820*/  LOP3.LUT R11, R8, 0xffff, RZ, 0xc0, !PT ;  /* 0x0000ffff080b7812 */ /* 0x000fc400078ec0ff */
[----:B------:R-:W-:Y:S01]  /*0830*/  LOP3.LUT R12, R10, 0xffff, RZ, 0xc0, !PT ;  /* 0x0000ffff0a0c7812 */ /* 0x000fe200078ec0ff */
[----:B------:R-:W-:Y:S02]  /*0840*/  IMAD R9, R9, 0x47af, RZ ;  /* 0x000047af09097824 */ /* 0x000fe400078e02ff */
[----:B------:R-:W-:Y:S02]  /*0850*/  IMAD R11, R11, 0x47af, RZ ;  /* 0x000047af0b0b7824 */ /* 0x000fe400078e02ff */
[----:B------:R-:W-:Y:S01]  /*0860*/  IMAD R12, R12, 0x47af, RZ ;  /* 0x000047af0c0c7824 */ /* 0x000fe200078e02ff */
[----:B------:R-:W-:Y:S02]  /*0870*/  SHF.R.U32.HI R9, RZ, 0x10, R9 ;  /* 0x00000010ff097819 */ /* 0x000fe40000011609 */
[----:B------:R-:W-:Y:S02]  /*0880*/  SHF.R.U32.HI R11, RZ, 0x10, R11 ;  /* 0x00000010ff0b7819 */ /* 0x000fe4000001160b */
[----:B------:R-:W-:Y:S01]  /*0890*/  SHF.R.U32.HI R12, RZ, 0x10, R12 ;  /* 0x00000010ff0c7819 */ /* 0x000fe2000001160c */
[----:B------:R-:W-:-:S02]  /*08a0*/  IMAD.MOV R13, RZ, RZ, -R9 ;  /* 0x000000ffff0d7224 */ /* 0x000fc400078e0a09 */
[----:B------:R-:W-:Y:S02]  /*08b0*/  IMAD.MOV R15, RZ, RZ, -R11 ;  /* 0x000000ffff0f7224 */ /* 0x000fe400078e0a0b */
[----:B------:R-:W-:Y:S01]  /*08c0*/  IMAD.MOV R17, RZ, RZ, -R12 ;  /* 0x000000ffff117224 */ /* 0x000fe200078e0a0c */
[----:B------:R-:W-:Y:S02]  /*08d0*/  PRMT R13, R13, 0x7710, RZ ;  /* 0x000077100d0d7816 */ /* 0x000fe400000000ff */
[----:B------:R-:W-:Y:S02]  /*08e0*/  PRMT R15, R15, 0x7710, RZ ;  /* 0x000077100f0f7816 */ /* 0x000fe400000000ff */
[----:B------:R-:W-:Y:S01]  /*08f0*/  PRMT R17, R17, 0x7710, RZ ;  /* 0x0000771011117816 */ /* 0x000fe200000000ff */
[----:B------:R-:W-:Y:S02]  /*0900*/  IMAD.IADD R14, R14, 0x1, R13 ;  /* 0x000000010e0e7824 */ /* 0x000fe400078e020d */
[----:B------:R-:W-:-:S02]  /*0910*/  IMAD.IADD R8, R8, 0x1, R15 ;  /* 0x0000000108087824 */ /* 0x000fc400078e020f */
[----:B------:R-:W-:Y:S01]  /*0920*/  IMAD.IADD R10, R10, 0x1, R17 ;  /* 0x000000010a0a7824 */ /* 0x000fe200078e0211 */
[----:B------:R-:W-:Y:S02]  /*0930*/  LOP3.LUT R14, R14, 0xffff, RZ, 0xc0, !PT ;  /* 0x0000ffff0e0e7812 */ /* 0x000fe400078ec0ff */
[----:B------:R-:W-:Y:S02]  /*0940*/  LOP3.LUT R8, R8, 0xffff, RZ, 0xc0, !PT ;  /* 0x0000ffff08087812 */ /* 0x000fe400078ec0ff */
[----:B------:R-:W-:Y:S02]  /*0950*/  LOP3.LUT R13, R10, 0xffff, RZ, 0xc0, !PT ;  /* 0x0000ffff0a0d7812 */ /* 0x000fe400078ec0ff */
[----:B------:R-:W-:Y:S02]  /*0960*/  LEA.HI R9, R14, R9, RZ, 0x1f ;  /* 0x000000090e097211 */ /* 0x000fe400078ff8ff */
[----:B------:R-:W-:Y:S02]  /*0970*/  LEA.HI R11, R8, R11, RZ, 0x1f ;  /* 0x0000000b080b7211 */ /* 0x000fe400078ff8ff */
[----:B------:R-:W-:-:S02]  /*0980*/  LEA.HI R12, R13, R12, RZ, 0x1f ;  /* 0x0000000c0d0c7211 */ /* 0x000fc400078ff8ff */
[----:B------:R-:W-:Y:S02]  /*0990*/  LOP3.LUT R9, R9, 0xffff, RZ, 0xc0, !PT ;  /* 0x0000ffff09097812 */ /* 0x000fe400078ec0ff */
[----:B------:R-:W-:Y:S02]  /*09a0*/  LOP3.LUT R11, R11, 0xffff, RZ, 0xc0, !PT ;  /* 0x0000ffff0b0b7812 */ /* 0x000fe400078ec0ff */
[----:B------:R-:W-:Y:S02]  /*09b0*/  LOP3.LUT R12, R12, 0xffff, RZ, 0xc0, !PT ;  /* 0x0000ffff0c0c7812 */ /* 0x000fe400078ec0ff */
[----:B------:R-:W-:Y:S02]  /*09c0*/  SHF.R.U32.HI R9, RZ, 0x4, R9 ;  /* 0x00000004ff097819 */ /* 0x000fe40000011609 */
[----:B------:R-:W-:Y:S02]  /*09d0*/  SHF.R.U32.HI R11, RZ, 0x4, R11 ;  /* 0x00000004ff0b7819 */ /* 0x000fe4000001160b */
[----:B------:R-:W-:Y:S01]  /*09e0*/  SHF.R.U32.HI R13, RZ, 0x4, R12 ;  /* 0x00000004ff0d7819 */ /* 0x000fe2000001160c */
[----:B------:R0:W-:Y:S04]  /*09f0*/  STG.E.U8 desc[UR6][R4.64], R9 ;  /* 0x0000000904007986 */ /* 0x0001e8000c101106 */
[----:B------:R0:W-:Y:S04]  /*0a00*/  STG.E.U8 desc[UR6][R2.64], R11 ;  /* 0x0000000b02007986 */ /* 0x0001e8000c101106 */
[----:B------:R0:W-:Y:S01]  /*0a10*/  STG.E.U8 desc[UR6][R6.64], R13 ;  /* 0x0000000d06007986 */ /* 0x0001e2000c101106 */
[----:B------:R-:W-:-:S05]  /*0a20*/  IADD3 R8, P1, PT, R2, 0x400, RZ ;  /* 0x0000040002087810 */ /* 0x000fca0007f3e0ff */
[----:B------:R-:W-:Y:S01]  /*0a30*/  IMAD.X R15, RZ, RZ, R3, P1 ;  /* 0x000000ffff0f7224 */ /* 0x000fe200008e0603 */
[----:B------:R-:W-:Y:S07]  /*0a40*/  @!P0 BRA `(.L_x_6) ;  /* 0xfffffff400948947 */ /* 0x000fee000383ffff */
[----:B------:R-:W-:Y:S05]  /*0a50*/  EXIT ;  /* 0x000000000000794d */ /* 0x000fea0003800000 */
.L_x_7:
        /* <DEDUP_REMOVED lines=10> */
.L_x_10:


//--------------------- .nv.shared.reserved.0     --------------------------
	.section	.nv.shared.reserved.0,"aw",@nobits
	.weak		__nv_reservedSMEM_offset_0_alias
	.size		__nv_reservedSMEM_offset_0_alias, 0, 64
	.other		__nv_reservedSMEM_offset_0_alias,@"STO_CUDA_RESERVED_SHARED STV_DEFAULT"
__nv_reservedSMEM_offset_0_alias:
	.zero		0
	.zero		64


//--------------------- .nv.constant0._Z9finKernelPhPi --------------------------
	.section	.nv.constant0._Z9finKernelPhPi,"a",@progbits
	.sectionflags	@""
	.align	4
.nv.constant0._Z9finKernelPhPi:
	.zero		912


//--------------------- .nv.constant0._Z11bordeKernelPhPi --------------------------
	.section	.nv.constant0._Z11bordeKernelPhPi,"a",@progbits
	.sectionflags	@""
	.align	4
.nv.constant0._Z11bordeKernelPhPi:
	.zero		912


//--------------------- .nv.constant0._Z12filtroKernelPh --------------------------
	.section	.nv.constant0._Z12filtroKernelPh,"a",@progbits
	.sectionflags	@""
	.align	4
.nv.constant0._Z12filtroKernelPh:
	.zero		904


//--------------------- SYMBOLS --------------------------

	.type		.nv.reservedSmem.offset0,@object
	.size		.nv.reservedSmem.offset0,0x4
